	.headerflags	@"EF_CUDA_TEXMODE_UNIFIED EF_CUDA_64BIT_ADDRESS EF_CUDA_ACCELERATORS EF_CUDA_SM90 EF_CUDA_VIRTUAL_SM(EF_CUDA_SM90)"
	.elftype	@"ET_EXEC"


//--------------------- .nv.info                  --------------------------
	.section	.nv.info,"",@"SHT_CUDA_INFO"
	.align	4


	//----- nvinfo : EIATTR_REGCOUNT
	.align		4
        /*0000*/ 	.byte	0x04, 0x2f
        /*0002*/ 	.short	(.L_3 - .L_2)
	.align		4
.L_2:
        /*0004*/ 	.word	index@(triton_poi_fused__native_batch_norm_legit_no_training_relu_11)
        /*0008*/ 	.word	0x00000012


	//----- nvinfo : EIATTR_MIN_STACK_SIZE
	.align		4
.L_3:
        /*000c*/ 	.byte	0x04, 0x12
        /*000e*/ 	.short	(.L_5 - .L_4)
	.align		4
.L_4:
        /*0010*/ 	.word	index@(triton_poi_fused__native_batch_norm_legit_no_training_relu_11)
        /*0014*/ 	.word	0x00000000


	//----- nvinfo : EIATTR_FRAME_SIZE
	.align		4
.L_5:
        /*0018*/ 	.byte	0x04, 0x11
        /*001a*/ 	.short	(.L_7 - .L_6)
	.align		4
.L_6:
        /*001c*/ 	.word	index@(triton_poi_fused__native_batch_norm_legit_no_training_relu_11)
        /*0020*/ 	.word	0x00000000


	//----- nvinfo : EIATTR_MIN_STACK_SIZE
	.align		4
.L_7:
        /*0024*/ 	.byte	0x04, 0x12
        /*0026*/ 	.short	(.L_9 - .L_8)
	.align		4
.L_8:
        /*0028*/ 	.word	index@(triton_poi_fused__native_batch_norm_legit_no_training_relu_11)
        /*002c*/ 	.word	0x00000000
.L_9:


//--------------------- .nv.info.triton_poi_fused__native_batch_norm_legit_no_training_relu_11 --------------------------
	.section	.nv.info.triton_poi_fused__native_batch_norm_legit_no_training_relu_11,"",@"SHT_CUDA_INFO"
	.sectionflags	@""
	.align	4


	//----- nvinfo : EIATTR_CUDA_API_VERSION
	.align		4
        /*0000*/ 	.byte	0x04, 0x37
        /*0002*/ 	.short	(.L_11 - .L_10)
.L_10:
        /*0004*/ 	.word	0x0000007c


	//----- nvinfo : EIATTR_KPARAM_INFO
	.align		4
.L_11:
        /*0008*/ 	.byte	0x04, 0x17
        /*000a*/ 	.short	(.L_13 - .L_12)
.L_12:
        /*000c*/ 	.word	0x00000000
        /*0010*/ 	.short	0x0006
        /*0012*/ 	.short	0x0030
        /*0014*/ 	.byte	0x00, 0xf0, 0x11, 0x00


	//----- nvinfo : EIATTR_KPARAM_INFO
	.align		4
.L_13:
        /*0018*/ 	.byte	0x04, 0x17
        /*001a*/ 	.short	(.L_15 - .L_14)
.L_14:
        /*001c*/ 	.word	0x00000000
        /*0020*/ 	.short	0x0005
        /*0022*/ 	.short	0x0028
        /*0024*/ 	.byte	0x00, 0xf4, 0x21, 0x00


	//----- nvinfo : EIATTR_KPARAM_INFO
	.align		4
.L_15:
        /*0028*/ 	.byte	0x04, 0x17
        /*002a*/ 	.short	(.L_17 - .L_16)
.L_16:
        /*002c*/ 	.word	0x00000000
        /*0030*/ 	.short	0x0004
        /*0032*/ 	.short	0x0020
        /*0034*/ 	.byte	0x00, 0xf4, 0x21, 0x00


	//----- nvinfo : EIATTR_KPARAM_INFO
	.align		4
.L_17:
        /*0038*/ 	.byte	0x04, 0x17
        /*003a*/ 	.short	(.L_19 - .L_18)
.L_18:
        /*003c*/ 	.word	0x00000000
        /*0040*/ 	.short	0x0003
        /*0042*/ 	.short	0x0018
        /*0044*/ 	.byte	0x00, 0xf4, 0x21, 0x00


	//----- nvinfo : EIATTR_KPARAM_INFO
	.align		4
.L_19:
        /*0048*/ 	.byte	0x04, 0x17
        /*004a*/ 	.short	(.L_21 - .L_20)
.L_20:
        /*004c*/ 	.word	0x00000000
        /*0050*/ 	.short	0x0002
        /*0052*/ 	.short	0x0010
        /*0054*/ 	.byte	0x00, 0xf4, 0x21, 0x00


	//----- nvinfo : EIATTR_KPARAM_INFO
	.align		4
.L_21:
        /*0058*/ 	.byte	0x04, 0x17
        /*005a*/ 	.short	(.L_23 - .L_22)
.L_22:
        /*005c*/ 	.word	0x00000000
        /*0060*/ 	.short	0x0001
        /*0062*/ 	.short	0x0008
        /*0064*/ 	.byte	0x00, 0xf4, 0x21, 0x00


	//----- nvinfo : EIATTR_KPARAM_INFO
	.align		4
.L_23:
        /*0068*/ 	.byte	0x04, 0x17
        /*006a*/ 	.short	(.L_25 - .L_24)
.L_24:
        /*006c*/ 	.word	0x00000000
        /*0070*/ 	.short	0x0000
        /*0072*/ 	.short	0x0000
        /*0074*/ 	.byte	0x00, 0xf4, 0x21, 0x00


	//----- nvinfo : EIATTR_SPARSE_MMA_MASK
	.align		4
.L_25:
        /*0078*/ 	.byte	0x03, 0x50
        /*007a*/ 	.short	0x0000


	//----- nvinfo : EIATTR_MAXREG_COUNT
	.align		4
        /*007c*/ 	.byte	0x03, 0x1b
        /*007e*/ 	.short	0x00ff


	//----- nvinfo : EIATTR_EXIT_INSTR_OFFSETS
	.align		4
        /*0080*/ 	.byte	0x04, 0x1c
        /*0082*/ 	.short	(.L_27 - .L_26)


	//   ....[0]....
.L_26:
        /*0084*/ 	.word	0x000003d0


	//----- nvinfo : EIATTR_REQNTID
	.align		4
.L_27:
        /*0088*/ 	.byte	0x04, 0x10
        /*008a*/ 	.short	(.L_29 - .L_28)
.L_28:
        /*008c*/ 	.word	0x00000100
        /*0090*/ 	.word	0x00000001
        /*0094*/ 	.word	0x00000001


	//----- nvinfo : EIATTR_CBANK_PARAM_SIZE
	.align		4
.L_29:
        /*0098*/ 	.byte	0x03, 0x19
        /*009a*/ 	.short	0x0034


	//----- nvinfo : EIATTR_PARAM_CBANK
	.align		4
        /*009c*/ 	.byte	0x04, 0x0a
        /*009e*/ 	.short	(.L_31 - .L_30)
	.align		4
.L_30:
        /*00a0*/ 	.word	index@(.nv.constant0.triton_poi_fused__native_batch_norm_legit_no_training_relu_11)
        /*00a4*/ 	.short	0x0210
        /*00a6*/ 	.short	0x0034


	//----- nvinfo : EIATTR_SW_WAR
	.align		4
.L_31:
        /*00a8*/ 	.byte	0x04, 0x36
        /*00aa*/ 	.short	(.L_33 - .L_32)
.L_32:
        /*00ac*/ 	.word	0x00000008
.L_33:


//--------------------- .nv.callgraph             --------------------------
	.section	.nv.callgraph,"",@"SHT_CUDA_CALLGRAPH"
	.align	4
	.sectionentsize	8
	.align		4
        /*0000*/ 	.word	0x00000000
	.align		4
        /*0004*/ 	.word	0xffffffff
	.align		4
        /*0008*/ 	.word	0x00000000
	.align		4
        /*000c*/ 	.word	0xfffffffe
	.align		4
        /*0010*/ 	.word	0x00000000
	.align		4
        /*0014*/ 	.word	0xfffffffd
	.align		4
        /*0018*/ 	.word	0x00000000
	.align		4
        /*001c*/ 	.word	0xfffffffc


//--------------------- .nv.constant4             --------------------------
	.section	.nv.constant4,"a",@progbits
	.align	8
	.align		8
.nv.constant4:
        /*0000*/ 	.dword	_$_str
	.align		8
        /*0008*/ 	.dword	_$_str_$_2


//--------------------- .text.triton_poi_fused__native_batch_norm_legit_no_training_relu_11 --------------------------
	.section	.text.triton_poi_fused__native_batch_norm_legit_no_training_relu_11,"ax",@progbits
	.align	128
        .global         triton_poi_fused__native_batch_norm_legit_no_training_relu_11
        .type           triton_poi_fused__native_batch_norm_legit_no_training_relu_11,@function
        .size           triton_poi_fused__native_batch_norm_legit_no_training_relu_11,(.L_x_1 - triton_poi_fused__native_batch_norm_legit_no_training_relu_11)
        .other          triton_poi_fused__native_batch_norm_legit_no_training_relu_11,@"STO_CUDA_ENTRY STV_DEFAULT"
triton_poi_fused__native_batch_norm_legit_no_training_relu_11:
.text.triton_poi_fused__native_batch_norm_legit_no_training_relu_11:
[----:B------:R-:W-:Y:S01]  /*0000*/  LDC R1, c[0x0][0x28] ;  /* 0x00000a00ff017b82 */ /* 0x000fe20000000800 */
[----:B------:R-:W1:Y:S07]  /*0010*/  S2R R0, SR_TID.X ;  /* 0x0000000000007919 */ /* 0x000e6e0000002100 */
[----:B------:R-:W2:Y:S01]  /*0020*/  LDC.64 R2, c[0x0][0x220] ;  /* 0x00008800ff027b82 */ /* 0x000ea20000000a00 */
[----:B------:R-:W-:Y:S01]  /*0030*/  ULDC.64 UR4, c[0x0][0x208] ;  /* 0x0000820000047ab9 */ /* 0x000fe20000000a00 */
[----:B------:R-:W3:Y:S06]  /*0040*/  S2R R7, SR_CTAID.X ;  /* 0x0000000000077919 */ /* 0x000eec0000002500 */
[----:B------:R-:W4:Y:S08]  /*0050*/  LDC.64 R8, c[0x0][0x228] ;  /* 0x00008a00ff087b82 */ /* 0x000f300000000a00 */
[----:B------:R-:W5:Y:S01]  /*0060*/  LDC.64 R10, c[0x0][0x230] ;  /* 0x00008c00ff0a7b82 */ /* 0x000f620000000a00 */
[----:B-1----:R-:W-:-:S02]  /*0070*/  SHF.L.U32 R0, R0, 0x1, RZ ;  /* 0x0000000100007819 */ /* 0x002fc400000006ff */
[----:B---3--:R-:W-:Y:S02]  /*0080*/  SHF.R.S32.HI R5, RZ, 0x16, R7 ;  /* 0x00000016ff057819 */ /* 0x008fe40000011407 */
[----:B------:R-:W-:Y:S02]  /*0090*/  LOP3.LUT R0, R0, 0x1fe, RZ, 0xc0, !PT ;  /* 0x000001fe00007812 */ /* 0x000fe400078ec0ff */
[----:B------:R-:W-:Y:S02]  /*00a0*/  SGXT R5, R5, 0x1 ;  /* 0x000000010505781a */ /* 0x000fe40000000200 */
[----:B------:R-:W-:Y:S02]  /*00b0*/  LEA R0, R7, R0, 0x9 ;  /* 0x0000000007007211 */ /* 0x000fe400078e48ff */
[----:B------:R-:W1:Y:S02]  /*00c0*/  LDC.64 R6, c[0x0][0x218] ;  /* 0x00008600ff067b82 */ /* 0x000e640000000a00 */
[----:B------:R-:W-:-:S04]  /*00d0*/  LEA.HI R5, R5, R0, RZ, 0x6 ;  /* 0x0000000005057211 */ /* 0x000fc800078f30ff */
[----:B------:R-:W-:-:S04]  /*00e0*/  LOP3.LUT R5, R5, 0xffffffc0, RZ, 0xc0, !PT ;  /* 0xffffffc005057812 */ /* 0x000fc800078ec0ff */
[----:B------:R-:W-:Y:S02]  /*00f0*/  IADD3 R13, R0, -R5, RZ ;  /* 0x80000005000d7210 */ /* 0x000fe40007ffe0ff */
[----:B------:R-:W3:Y:S03]  /*0100*/  LDC.64 R4, c[0x0][0x210] ;  /* 0x00008400ff047b82 */ /* 0x000ee60000000a00 */
[----:B--2---:R-:W-:-:S06]  /*0110*/  IMAD.WIDE R2, R13, 0x4, R2 ;  /* 0x000000040d027825 */ /* 0x004fcc00078e0202 */
[----:B------:R-:W2:Y:S01]  /*0120*/  LDG.E.EL.64 R2, desc[UR4][R2.64] ;  /* 0x0000000402027981 */ /* 0x000ea2000c2e1b00 */
[----:B-1----:R-:W-:-:S04]  /*0130*/  IMAD.WIDE R6, R13, 0x4, R6 ;  /* 0x000000040d067825 */ /* 0x002fc800078e0206 */
[C---:B----4-:R-:W-:Y:S02]  /*0140*/  IMAD.WIDE R8, R13.reuse, 0x4, R8 ;  /* 0x000000040d087825 */ /* 0x050fe400078e0208 */
[----:B------:R-:W4:Y:S02]  /*0150*/  LDG.E.EL.64 R6, desc[UR4][R6.64] ;  /* 0x0000000406067981 */ /* 0x000f24000c2e1b00 */
[----:B-----5:R-:W-:Y:S02]  /*0160*/  IMAD.WIDE R10, R13, 0x4, R10 ;  /* 0x000000040d0a7825 */ /* 0x020fe400078e020a */
[----:B------:R-:W5:Y:S02]  /*0170*/  LDG.E.EL.64 R8, desc[UR4][R8.64] ;  /* 0x0000000408087981 */ /* 0x000f64000c2e1b00 */
[----:B---3--:R-:W-:Y:S02]  /*0180*/  IMAD.WIDE R4, R0, 0x4, R4 ;  /* 0x0000000400047825 */ /* 0x008fe400078e0204 */
[----:B------:R-:W5:Y:S04]  /*0190*/  LDG.E.EL.64 R10, desc[UR4][R10.64] ;  /* 0x000000040a0a7981 */ /* 0x000f68000c2e1b00 */
[----:B------:R-:W4:Y:S01]  /*01a0*/  LDG.E.64 R4, desc[UR4][R4.64] ;  /* 0x0000000404047981 */ /* 0x000f22000c1e1b00 */
[----:B------:R-:W-:Y:S01]  /*01b0*/  HFMA2.MMA R14, -RZ, RZ, 1.625, 0 ;  /* 0x3e800000ff0e7435 */ /* 0x000fe200000001ff */
[----:B--2---:R-:W-:Y:S01]  /*01c0*/  FADD R2, R2, 9.9999997473787516356e-06 ;  /* 0x3727c5ac02027421 */ /* 0x004fe20000000000 */
[----:B------:R-:W-:-:S03]  /*01d0*/  FADD R3, R3, 9.9999997473787516356e-06 ;  /* 0x3727c5ac03037421 */ /* 0x000fc60000000000 */
[----:B------:R-:W1:Y:S08]  /*01e0*/  MUFU.SQRT R12, R2 ;  /* 0x00000002000c7308 */ /* 0x000e700000002000 */
[----:B------:R2:W3:Y:S01]  /*01f0*/  MUFU.SQRT R13, R3 ;  /* 0x00000003000d7308 */ /* 0x0004e20000002000 */
[C---:B-1----:R-:W-:Y:S02]  /*0200*/  FSETP.GT.AND P0, PT, R12.reuse, 8.50705917302346158658e+37, PT ;  /* 0x7e8000000c00780b */ /* 0x042fe40003f04000 */
[----:B------:R-:W-:Y:S01]  /*0210*/  FSETP.GEU.AND P2, PT, R12, 1.175494350822287508e-38, PT ;  /* 0x008000000c00780b */ /* 0x000fe20003f4e000 */
[----:B--2---:R-:W1:Y:S01]  /*0220*/  LDC.64 R2, c[0x0][0x238] ;  /* 0x00008e00ff027b82 */ /* 0x004e620000000a00 */
[----:B---3--:R-:W-:-:S02]  /*0230*/  FSETP.GT.AND P1, PT, R13, 8.50705917302346158658e+37, PT ;  /* 0x7e8000000d00780b */ /* 0x008fc40003f24000 */
[----:B------:R-:W-:-:S07]  /*0240*/  FSETP.GEU.AND P3, PT, R13, 1.175494350822287508e-38, PT ;  /* 0x008000000d00780b */ /* 0x000fce0003f6e000 */
[----:B------:R-:W-:-:S04]  /*0250*/  @P0 FMUL R12, R12, 0.25 ;  /* 0x3e8000000c0c0820 */ /* 0x000fc80000400000 */
[----:B------:R-:W-:Y:S01]  /*0260*/  @!P2 FMUL R12, R12, 16777216 ;  /* 0x4b8000000c0ca820 */ /* 0x000fe20000400000 */
[----:B------:R-:W-:-:S04]  /*0270*/  @P1 FMUL R13, R13, 0.25 ;  /* 0x3e8000000d0d1820 */ /* 0x000fc80000400000 */
[----:B------:R-:W-:Y:S01]  /*0280*/  @!P3 FMUL R13, R13, 16777216 ;  /* 0x4b8000000d0db820 */ /* 0x000fe20000400000 */
[----:B------:R-:W2:Y:S01]  /*0290*/  MUFU.RCP R12, R12 ;  /* 0x0000000c000c7308 */ /* 0x000ea20000001000 */
[----:B------:R-:W-:-:S07]  /*02a0*/  FSEL R15, R14, 1, P0 ;  /* 0x3f8000000e0f7808 */ /* 0x000fce0000000000 */
[----:B------:R-:W3:Y:S01]  /*02b0*/  MUFU.RCP R13, R13 ;  /* 0x0000000d000d7308 */ /* 0x000ee20000001000 */
[----:B------:R-:W-:Y:S01]  /*02c0*/  FSEL R14, R14, 1, P1 ;  /* 0x3f8000000e0e7808 */ /* 0x000fe20000800000 */
[----:B------:R-:W-:-:S04]  /*02d0*/  @!P2 FMUL R15, R15, 16777216 ;  /* 0x4b8000000f0fa820 */ /* 0x000fc80000400000 */
[----:B------:R-:W-:Y:S01]  /*02e0*/  @!P3 FMUL R14, R14, 16777216 ;  /* 0x4b8000000e0eb820 */ /* 0x000fe20000400000 */
[----:B----4-:R-:W-:Y:S01]  /*02f0*/  FADD R5, R5, -R7 ;  /* 0x8000000705057221 */ /* 0x010fe20000000000 */
[----:B------:R-:W-:Y:S01]  /*0300*/  FADD R4, R4, -R6 ;  /* 0x8000000604047221 */ /* 0x000fe20000000000 */
[----:B--2---:R-:W-:Y:S01]  /*0310*/  FMUL R15, R12, R15 ;  /* 0x0000000f0c0f7220 */ /* 0x004fe20000400000 */
[----:B---3--:R-:W-:-:S03]  /*0320*/  FMUL R14, R13, R14 ;  /* 0x0000000e0d0e7220 */ /* 0x008fc60000400000 */
[----:B------:R-:W-:Y:S01]  /*0330*/  FMUL R15, R4, R15 ;  /* 0x0000000f040f7220 */ /* 0x000fe20000400000 */
[----:B------:R-:W-:-:S03]  /*0340*/  FMUL R14, R5, R14 ;  /* 0x0000000e050e7220 */ /* 0x000fc60000400000 */
[----:B-----5:R-:W-:Y:S01]  /*0350*/  FFMA R8, R8, R15, R10 ;  /* 0x0000000f08087223 */ /* 0x020fe2000000000a */
[----:B------:R-:W-:-:S04]  /*0360*/  FFMA R9, R9, R14, R11 ;  /* 0x0000000e09097223 */ /* 0x000fc8000000000b */
[----:B------:R-:W-:Y:S02]  /*0370*/  FSETP.GEU.AND P0, PT, R8, RZ, PT ;  /* 0x000000ff0800720b */ /* 0x000fe40003f0e000 */
[C---:B------:R-:W-:Y:S01]  /*0380*/  FSETP.GEU.AND P1, PT, R9.reuse, RZ, PT ;  /* 0x000000ff0900720b */ /* 0x040fe20003f2e000 */
[----:B-1----:R-:W-:Y:S01]  /*0390*/  IMAD.WIDE R2, R0, 0x4, R2 ;  /* 0x0000000400027825 */ /* 0x002fe200078e0202 */
[----:B------:R-:W-:Y:S02]  /*03a0*/  FSEL R8, R8, RZ, P0 ;  /* 0x000000ff08087208 */ /* 0x000fe40000000000 */
[----:B------:R-:W-:-:S05]  /*03b0*/  FSEL R9, R9, RZ, P1 ;  /* 0x000000ff09097208 */ /* 0x000fca0000800000 */
[----:B------:R-:W-:Y:S01]  /*03c0*/  STG.E.64 desc[UR4][R2.64], R8 ;  /* 0x0000000802007986 */ /* 0x000fe2000c101b04 */
[----:B------:R-:W-:Y:S05]  /*03d0*/  EXIT ;  /* 0x000000000000794d */ /* 0x000fea0003800000 */
.L_x_0:
[----:B------:R-:W-:-:S00]  /*03e0*/  BRA `(.L_x_0) ;  /* 0xfffffffc00fc7947 */ /* 0x000fc0000383ffff */
[----:B------:R-:W-:-:S00]  /*03f0*/  NOP ;  /* 0x0000000000007918 */ /* 0x000fc00000000000 */
        /* <DEDUP_REMOVED lines=8> */
.L_x_1:


//--------------------- .nv.global.init           --------------------------
	.section	.nv.global.init,"aw",@progbits
.nv.global.init:
	.type		_$_str,@object
	.size		_$_str,(_$_str_$_2 - _$_str)
_$_str:
        /*0000*/ 	.byte	0x5f, 0x5f, 0x43, 0x55, 0x44, 0x41, 0x5f, 0x46, 0x54, 0x5a, 0x00
	.type		_$_str_$_2,@object
	.size		_$_str_$_2,(.L_1 - _$_str_$_2)
_$_str_$_2:
        /*000b*/ 	.byte	0x5f, 0x5f, 0x43, 0x55, 0x44, 0x41, 0x5f, 0x50, 0x52, 0x45, 0x43, 0x5f, 0x53, 0x51, 0x52, 0x54
        /*001b*/ 	.byte	0x00
.L_1:


//--------------------- .nv.constant0.triton_poi_fused__native_batch_norm_legit_no_training_relu_11 --------------------------
	.section	.nv.constant0.triton_poi_fused__native_batch_norm_legit_no_training_relu_11,"a",@progbits
	.sectionflags	@""
	.align	4
.nv.constant0.triton_poi_fused__native_batch_norm_legit_no_training_relu_11:
	.zero		580
